//
// Generated by NVIDIA NVVM Compiler
//
// Compiler Build ID: CL-36424714
// Cuda compilation tools, release 13.0, V13.0.88
// Based on NVVM 20.0.0
//

.version 9.0
.target sm_100
.address_size 64

	// .globl	_Z10addVectorsPiS_S_S_

.visible .entry _Z10addVectorsPiS_S_S_(
	.param .u64 .ptr .align 1 _Z10addVectorsPiS_S_S__param_0,
	.param .u64 .ptr .align 1 _Z10addVectorsPiS_S_S__param_1,
	.param .u64 .ptr .align 1 _Z10addVectorsPiS_S_S__param_2,
	.param .u64 .ptr .align 1 _Z10addVectorsPiS_S_S__param_3
)
{
	.reg .b32 	%r<6>;
	.reg .b64 	%rd<14>;

	ld.param.u64 	%rd1, [_Z10addVectorsPiS_S_S__param_0];
	ld.param.u64 	%rd2, [_Z10addVectorsPiS_S_S__param_1];
	ld.param.u64 	%rd3, [_Z10addVectorsPiS_S_S__param_2];
	ld.param.u64 	%rd4, [_Z10addVectorsPiS_S_S__param_3];
	cvta.to.global.u64 	%rd5, %rd4;
	cvta.to.global.u64 	%rd6, %rd3;
	cvta.to.global.u64 	%rd7, %rd2;
	cvta.to.global.u64 	%rd8, %rd1;
	mov.u32 	%r1, %tid.x;
	mul.wide.u32 	%rd9, %r1, 4;
	add.s64 	%rd10, %rd8, %rd9;
	ld.global.u32 	%r2, [%rd10];
	add.s64 	%rd11, %rd7, %rd9;
	ld.global.u32 	%r3, [%rd11];
	add.s32 	%r4, %r3, %r2;
	add.s64 	%rd12, %rd6, %rd9;
	st.global.u32 	[%rd12], %r4;
	add.s64 	%rd13, %rd5, %rd9;
	mov.b32 	%r5, 2;
	st.global.u32 	[%rd13], %r5;
	ret;

}


// ===== COMPILED SASS (sm_100) =====

	.target	sm_100

	.elftype	@"ET_EXEC"


//--------------------- .note.nv.tkinfo           --------------------------
	.section	.note.nv.tkinfo,"",@"SHT_NOTE"
	.sectionflags	@"SHF_NOTE_NV_TKINFO"
	.tkinfo
        /*0018*/ 	.word	0x00000002
        /*0030*/ 	.string	""
        /*0030*/ 	.string	"ptxas"
        /*0030*/ 	.string	"Cuda compilation tools, release 13.0, V13.0.88"
        /*0030*/ 	.string	"Build cuda_13.0.r13.0/compiler.36424714_0"
        /*0030*/ 	.string	"-arch sm_100 -m 64 "



//--------------------- .note.nv.cuinfo           --------------------------
	.section	.note.nv.cuinfo,"",@"SHT_NOTE"
	.sectionflags	@"SHF_NOTE_NV_CUINFO"
        /*0018*/ 	.short	0x0002
        /*001a*/ 	.short	0x0064
        /*001c*/ 	.short	0x0082
	.zero		2


//--------------------- .nv.info                  --------------------------
	.section	.nv.info,"",@"SHT_CUDA_INFO"
	.align	4


	//----- nvinfo : EIATTR_REGCOUNT
	.align		4
        /*0000*/ 	.byte	0x04, 0x2f
        /*0002*/ 	.short	(.L_1 - .L_0)
	.align		4
.L_0:
        /*0004*/ 	.word	index@(_Z10addVectorsPiS_S_S_)
        /*0008*/ 	.word	0x00000010


	//----- nvinfo : EIATTR_FRAME_SIZE
	.align		4
.L_1:
        /*000c*/ 	.byte	0x04, 0x11
        /*000e*/ 	.short	(.L_3 - .L_2)
	.align		4
.L_2:
        /*0010*/ 	.word	index@(_Z10addVectorsPiS_S_S_)
        /*0014*/ 	.word	0x00000000


	//----- nvinfo : EIATTR_MIN_STACK_SIZE
	.align		4
.L_3:
        /*0018*/ 	.byte	0x04, 0x12
        /*001a*/ 	.short	(.L_5 - .L_4)
	.align		4
.L_4:
        /*001c*/ 	.word	index@(_Z10addVectorsPiS_S_S_)
        /*0020*/ 	.word	0x00000000
.L_5:


//--------------------- .nv.compat                --------------------------
	.section	.nv.compat,"",@"SHT_CUDA_COMPAT_INFO"
	.align	4
        /*0000*/ 	.byte	0x02, 0x09, 0x00, 0x00, 0x02, 0x02, 0x01, 0x00, 0x02, 0x05, 0x05, 0x00, 0x03, 0x07, 0x01, 0x01
        /*0010*/ 	.byte	0x02, 0x03, 0x00, 0x00, 0x02, 0x06, 0x01, 0x00, 0x04, 0x0b, 0x08, 0x00, 0x09, 0x00, 0x00, 0x00
        /*0020*/ 	.byte	0x00, 0x00, 0x00, 0x00


//--------------------- .nv.info._Z10addVectorsPiS_S_S_ --------------------------
	.section	.nv.info._Z10addVectorsPiS_S_S_,"",@"SHT_CUDA_INFO"
	.sectionflags	@""
	.align	4


	//----- nvinfo : EIATTR_CUDA_API_VERSION
	.align		4
        /*0000*/ 	.byte	0x04, 0x37
        /*0002*/ 	.short	(.L_7 - .L_6)
.L_6:
        /*0004*/ 	.word	0x00000082


	//----- nvinfo : EIATTR_KPARAM_INFO
	.align		4
.L_7:
        /*0008*/ 	.byte	0x04, 0x17
        /*000a*/ 	.short	(.L_9 - .L_8)
.L_8:
        /*000c*/ 	.word	0x00000000
        /*0010*/ 	.short	0x0003
        /*0012*/ 	.short	0x0018
        /*0014*/ 	.byte	0x00, 0xf5, 0x21, 0x00


	//----- nvinfo : EIATTR_KPARAM_INFO
	.align		4
.L_9:
        /*0018*/ 	.byte	0x04, 0x17
        /*001a*/ 	.short	(.L_11 - .L_10)
.L_10:
        /*001c*/ 	.word	0x00000000
        /*0020*/ 	.short	0x0002
        /*0022*/ 	.short	0x0010
        /*0024*/ 	.byte	0x00, 0xf5, 0x21, 0x00


	//----- nvinfo : EIATTR_KPARAM_INFO
	.align		4
.L_11:
        /*0028*/ 	.byte	0x04, 0x17
        /*002a*/ 	.short	(.L_13 - .L_12)
.L_12:
        /*002c*/ 	.word	0x00000000
        /*0030*/ 	.short	0x0001
        /*0032*/ 	.short	0x0008
        /*0034*/ 	.byte	0x00, 0xf5, 0x21, 0x00


	//----- nvinfo : EIATTR_KPARAM_INFO
	.align		4
.L_13:
        /*0038*/ 	.byte	0x04, 0x17
        /*003a*/ 	.short	(.L_15 - .L_14)
.L_14:
        /*003c*/ 	.word	0x00000000
        /*0040*/ 	.short	0x0000
        /*0042*/ 	.short	0x0000
        /*0044*/ 	.byte	0x00, 0xf5, 0x21, 0x00


	//----- nvinfo : EIATTR_SPARSE_MMA_MASK
	.align		4
.L_15:
        /*0048*/ 	.byte	0x03, 0x50
        /*004a*/ 	.short	0x0000


	//----- nvinfo : EIATTR_MAXREG_COUNT
	.align		4
        /*004c*/ 	.byte	0x03, 0x1b
        /*004e*/ 	.short	0x00ff


	//----- nvinfo : EIATTR_MERCURY_ISA_VERSION
	.align		4
        /*0050*/ 	.byte	0x03, 0x5f
        /*0052*/ 	.short	0x0101


	//----- nvinfo : EIATTR_VRC_CTA_INIT_COUNT
	.align		4
        /*0054*/ 	.byte	0x02, 0x4a
	.zero		1
	.zero		1


	//----- nvinfo : EIATTR_EXIT_INSTR_OFFSETS
	.align		4
        /*0058*/ 	.byte	0x04, 0x1c
        /*005a*/ 	.short	(.L_17 - .L_16)


	//   ....[0]....
.L_16:
        /*005c*/ 	.word	0x00000110


	//----- nvinfo : EIATTR_CBANK_PARAM_SIZE
	.align		4
.L_17:
        /*0060*/ 	.byte	0x03, 0x19
        /*0062*/ 	.short	0x0020


	//----- nvinfo : EIATTR_PARAM_CBANK
	.align		4
        /*0064*/ 	.byte	0x04, 0x0a
        /*0066*/ 	.short	(.L_19 - .L_18)
	.align		4
.L_18:
        /*0068*/ 	.word	index@(.nv.constant0._Z10addVectorsPiS_S_S_)
        /*006c*/ 	.short	0x0380
        /*006e*/ 	.short	0x0020


	//----- nvinfo : EIATTR_SW_WAR
	.align		4
.L_19:
        /*0070*/ 	.byte	0x04, 0x36
        /*0072*/ 	.short	(.L_21 - .L_20)
.L_20:
        /*0074*/ 	.word	0x00000008
.L_21:


//--------------------- .nv.callgraph             --------------------------
	.section	.nv.callgraph,"",@"SHT_CUDA_CALLGRAPH"
	.align	4
	.sectionentsize	8
	.align		4
        /*0000*/ 	.word	0x00000000
	.align		4
        /*0004*/ 	.word	0xffffffff
	.align		4
        /*0008*/ 	.word	0x00000000
	.align		4
        /*000c*/ 	.word	0xfffffffe
	.align		4
        /*0010*/ 	.word	0x00000000
	.align		4
        /*0014*/ 	.word	0xfffffffd
	.align		4
        /*0018*/ 	.word	0x00000000
	.align		4
        /*001c*/ 	.word	0xfffffffc


//--------------------- .text._Z10addVectorsPiS_S_S_ --------------------------
	.section	.text._Z10addVectorsPiS_S_S_,"ax",@progbits
	.align	128
        .global         _Z10addVectorsPiS_S_S_
        .type           _Z10addVectorsPiS_S_S_,@function
        .size           _Z10addVectorsPiS_S_S_,(.L_x_1 - _Z10addVectorsPiS_S_S_)
        .other          _Z10addVectorsPiS_S_S_,@"STO_CUDA_ENTRY STV_DEFAULT"
_Z10addVectorsPiS_S_S_:
.text._Z10addVectorsPiS_S_S_:
[----:B------:R-:W-:Y:S01]  /*0000*/  LDC R1, c[0x0][0x37c] ;  /* 0x0000df00ff017b82 */ /* 0x000fe20000000800 */
[----:B------:R-:W0:Y:S07]  /*0010*/  S2R R11, SR_TID.X ;  /* 0x00000000000b7919 */ /* 0x000e2e0000002100 */
[----:B------:R-:W0:Y:S01]  /*0020*/  LDC.64 R2, c[0x0][0x380] ;  /* 0x0000e000ff027b82 */ /* 0x000e220000000a00 */
[----:B------:R-:W1:Y:S07]  /*0030*/  LDCU.64 UR4, c[0x0][0x358] ;  /* 0x00006b00ff0477ac */ /* 0x000e6e0008000a00 */
[----:B------:R-:W2:Y:S08]  /*0040*/  LDC.64 R4, c[0x0][0x388] ;  /* 0x0000e200ff047b82 */ /* 0x000eb00000000a00 */
[----:B------:R-:W3:Y:S08]  /*0050*/  LDC.64 R6, c[0x0][0x390] ;  /* 0x0000e400ff067b82 */ /* 0x000ef00000000a00 */
[----:B------:R-:W4:Y:S01]  /*0060*/  LDC.64 R8, c[0x0][0x398] ;  /* 0x0000e600ff087b82 */ /* 0x000f220000000a00 */
[----:B0-----:R-:W-:-:S04]  /*0070*/  IMAD.WIDE.U32 R2, R11, 0x4, R2 ;  /* 0x000000040b027825 */ /* 0x001fc800078e0002 */
[C---:B--2---:R-:W-:Y:S02]  /*0080*/  IMAD.WIDE.U32 R4, R11.reuse, 0x4, R4 ;  /* 0x000000040b047825 */ /* 0x044fe400078e0004 */
[----:B-1----:R-:W2:Y:S04]  /*0090*/  LDG.E R2, desc[UR4][R2.64] ;  /* 0x0000000402027981 */ /* 0x002ea8000c1e1900 */
[----:B------:R-:W2:Y:S01]  /*00a0*/  LDG.E R5, desc[UR4][R4.64] ;  /* 0x0000000404057981 */ /* 0x000ea2000c1e1900 */
[----:B---3--:R-:W-:-:S04]  /*00b0*/  IMAD.WIDE.U32 R6, R11, 0x4, R6 ;  /* 0x000000040b067825 */ /* 0x008fc800078e0006 */
[----:B------:R-:W-:Y:S02]  /*00c0*/  HFMA2 R13, -RZ, RZ, 0, 1.1920928955078125e-07 ;  /* 0x00000002ff0d7431 */ /* 0x000fe400000001ff */
[----:B----4-:R-:W-:Y:S01]  /*00d0*/  IMAD.WIDE.U32 R8, R11, 0x4, R8 ;  /* 0x000000040b087825 */ /* 0x010fe200078e0008 */
[----:B--2---:R-:W-:-:S05]  /*00e0*/  IADD3 R11, PT, PT, R2, R5, RZ ;  /* 0x00000005020b7210 */ /* 0x004fca0007ffe0ff */
[----:B------:R-:W-:Y:S04]  /*00f0*/  STG.E desc[UR4][R6.64], R11 ;  /* 0x0000000b06007986 */ /* 0x000fe8000c101904 */
[----:B------:R-:W-:Y:S01]  /*0100*/  STG.E desc[UR4][R8.64], R13 ;  /* 0x0000000d08007986 */ /* 0x000fe2000c101904 */
[----:B------:R-:W-:Y:S05]  /*0110*/  EXIT ;  /* 0x000000000000794d */ /* 0x000fea0003800000 */
.L_x_0:
[----:B------:R-:W-:-:S00]  /*0120*/  BRA `(.L_x_0) ;  /* 0xfffffffc00fc7947 */ /* 0x000fc0000383ffff */
[----:B------:R-:W-:-:S00]  /*0130*/  NOP ;  /* 0x0000000000007918 */ /* 0x000fc00000000000 */
        /* <DEDUP_REMOVED lines=12> */
.L_x_1:


//--------------------- .nv.shared.reserved.0     --------------------------
	.section	.nv.shared.reserved.0,"aw",@nobits
	.weak		__nv_reservedSMEM_offset_0_alias
	.size		__nv_reservedSMEM_offset_0_alias, 0, 64
	.other		__nv_reservedSMEM_offset_0_alias,@"STO_CUDA_RESERVED_SHARED STV_DEFAULT"
__nv_reservedSMEM_offset_0_alias:
	.zero		0
	.zero		64


//--------------------- .nv.constant0._Z10addVectorsPiS_S_S_ --------------------------
	.section	.nv.constant0._Z10addVectorsPiS_S_S_,"a",@progbits
	.sectionflags	@""
	.align	4
.nv.constant0._Z10addVectorsPiS_S_S_:
	.zero		928


//--------------------- SYMBOLS --------------------------

	.type		.nv.reservedSmem.offset0,@object
	.size		.nv.reservedSmem.offset0,0x4
